	.headerflags	@"EF_CUDA_TEXMODE_UNIFIED EF_CUDA_64BIT_ADDRESS EF_CUDA_ACCELERATORS EF_CUDA_SM90 EF_CUDA_VIRTUAL_SM(EF_CUDA_SM90)"
	.elftype	@"ET_EXEC"


//--------------------- .nv.info                  --------------------------
	.section	.nv.info,"",@"SHT_CUDA_INFO"
	.align	4


	//----- nvinfo : EIATTR_REGCOUNT
	.align		4
        /*0000*/ 	.byte	0x04, 0x2f
        /*0002*/ 	.short	(.L_1 - .L_0)
	.align		4
.L_0:
        /*0004*/ 	.word	index@(triton_red_fused_leaky_relu_mean_13)
        /*0008*/ 	.word	0x00000019


	//----- nvinfo : EIATTR_MIN_STACK_SIZE
	.align		4
.L_1:
        /*000c*/ 	.byte	0x04, 0x12
        /*000e*/ 	.short	(.L_3 - .L_2)
	.align		4
.L_2:
        /*0010*/ 	.word	index@(triton_red_fused_leaky_relu_mean_13)
        /*0014*/ 	.word	0x00000000


	//----- nvinfo : EIATTR_FRAME_SIZE
	.align		4
.L_3:
        /*0018*/ 	.byte	0x04, 0x11
        /*001a*/ 	.short	(.L_5 - .L_4)
	.align		4
.L_4:
        /*001c*/ 	.word	index@(triton_red_fused_leaky_relu_mean_13)
        /*0020*/ 	.word	0x00000000


	//----- nvinfo : EIATTR_MIN_STACK_SIZE
	.align		4
.L_5:
        /*0024*/ 	.byte	0x04, 0x12
        /*0026*/ 	.short	(.L_7 - .L_6)
	.align		4
.L_6:
        /*0028*/ 	.word	index@(triton_red_fused_leaky_relu_mean_13)
        /*002c*/ 	.word	0x00000000
.L_7:


//--------------------- .nv.info.triton_red_fused_leaky_relu_mean_13 --------------------------
	.section	.nv.info.triton_red_fused_leaky_relu_mean_13,"",@"SHT_CUDA_INFO"
	.sectionflags	@""
	.align	4


	//----- nvinfo : EIATTR_CUDA_API_VERSION
	.align		4
        /*0000*/ 	.byte	0x04, 0x37
        /*0002*/ 	.short	(.L_9 - .L_8)
.L_8:
        /*0004*/ 	.word	0x0000007c


	//----- nvinfo : EIATTR_KPARAM_INFO
	.align		4
.L_9:
        /*0008*/ 	.byte	0x04, 0x17
        /*000a*/ 	.short	(.L_11 - .L_10)
.L_10:
        /*000c*/ 	.word	0x00000000
        /*0010*/ 	.short	0x0003
        /*0012*/ 	.short	0x0014
        /*0014*/ 	.byte	0x00, 0xf0, 0x11, 0x00


	//----- nvinfo : EIATTR_KPARAM_INFO
	.align		4
.L_11:
        /*0018*/ 	.byte	0x04, 0x17
        /*001a*/ 	.short	(.L_13 - .L_12)
.L_12:
        /*001c*/ 	.word	0x00000000
        /*0020*/ 	.short	0x0002
        /*0022*/ 	.short	0x0010
        /*0024*/ 	.byte	0x00, 0xf0, 0x11, 0x00


	//----- nvinfo : EIATTR_KPARAM_INFO
	.align		4
.L_13:
        /*0028*/ 	.byte	0x04, 0x17
        /*002a*/ 	.short	(.L_15 - .L_14)
.L_14:
        /*002c*/ 	.word	0x00000000
        /*0030*/ 	.short	0x0001
        /*0032*/ 	.short	0x0008
        /*0034*/ 	.byte	0x00, 0xf4, 0x21, 0x00


	//----- nvinfo : EIATTR_KPARAM_INFO
	.align		4
.L_15:
        /*0038*/ 	.byte	0x04, 0x17
        /*003a*/ 	.short	(.L_17 - .L_16)
.L_16:
        /*003c*/ 	.word	0x00000000
        /*0040*/ 	.short	0x0000
        /*0042*/ 	.short	0x0000
        /*0044*/ 	.byte	0x00, 0xf4, 0x21, 0x00


	//----- nvinfo : EIATTR_SPARSE_MMA_MASK
	.align		4
.L_17:
        /*0048*/ 	.byte	0x03, 0x50
        /*004a*/ 	.short	0x0000


	//----- nvinfo : EIATTR_MAXREG_COUNT
	.align		4
        /*004c*/ 	.byte	0x03, 0x1b
        /*004e*/ 	.short	0x00ff


	//----- nvinfo : EIATTR_COOP_GROUP_MASK_REGIDS
	.align		4
        /*0050*/ 	.byte	0x04, 0x29
        /*0052*/ 	.short	(.L_19 - .L_18)


	//   ....[0]....
.L_18:
        /*0054*/ 	.word	0xffffffff


	//   ....[1]....
        /*0058*/ 	.word	0xffffffff


	//   ....[2]....
        /*005c*/ 	.word	0xffffffff


	//   ....[3]....
        /*0060*/ 	.word	0xffffffff


	//   ....[4]....
        /*0064*/ 	.word	0xffffffff


	//   ....[5]....
        /*0068*/ 	.word	0xffffffff


	//   ....[6]....
        /*006c*/ 	.word	0xffffffff


	//   ....[7]....
        /*0070*/ 	.word	0xffffffff


	//----- nvinfo : EIATTR_COOP_GROUP_INSTR_OFFSETS
	.align		4
.L_19:
        /*0074*/ 	.byte	0x04, 0x28
        /*0076*/ 	.short	(.L_21 - .L_20)


	//   ....[0]....
.L_20:
        /*0078*/ 	.word	0x00000420


	//   ....[1]....
        /*007c*/ 	.word	0x00000460


	//   ....[2]....
        /*0080*/ 	.word	0x00000490


	//   ....[3]....
        /*0084*/ 	.word	0x000004c0


	//   ....[4]....
        /*0088*/ 	.word	0x000005e0


	//   ....[5]....
        /*008c*/ 	.word	0x000005f0


	//   ....[6]....
        /*0090*/ 	.word	0x00000620


	//   ....[7]....
        /*0094*/ 	.word	0x00000630


	//----- nvinfo : EIATTR_EXIT_INSTR_OFFSETS
	.align		4
.L_21:
        /*0098*/ 	.byte	0x04, 0x1c
        /*009a*/ 	.short	(.L_23 - .L_22)


	//   ....[0]....
.L_22:
        /*009c*/ 	.word	0x00000740


	//   ....[1]....
        /*00a0*/ 	.word	0x00000790


	//----- nvinfo : EIATTR_REQNTID
	.align		4
.L_23:
        /*00a4*/ 	.byte	0x04, 0x10
        /*00a6*/ 	.short	(.L_25 - .L_24)
.L_24:
        /*00a8*/ 	.word	0x00000080
        /*00ac*/ 	.word	0x00000001
        /*00b0*/ 	.word	0x00000001


	//----- nvinfo : EIATTR_CBANK_PARAM_SIZE
	.align		4
.L_25:
        /*00b4*/ 	.byte	0x03, 0x19
        /*00b6*/ 	.short	0x0018


	//----- nvinfo : EIATTR_PARAM_CBANK
	.align		4
        /*00b8*/ 	.byte	0x04, 0x0a
        /*00ba*/ 	.short	(.L_27 - .L_26)
	.align		4
.L_26:
        /*00bc*/ 	.word	index@(.nv.constant0.triton_red_fused_leaky_relu_mean_13)
        /*00c0*/ 	.short	0x0210
        /*00c2*/ 	.short	0x0018


	//----- nvinfo : EIATTR_SW_WAR
	.align		4
.L_27:
        /*00c4*/ 	.byte	0x04, 0x36
        /*00c6*/ 	.short	(.L_29 - .L_28)
.L_28:
        /*00c8*/ 	.word	0x00000008
.L_29:


//--------------------- .nv.callgraph             --------------------------
	.section	.nv.callgraph,"",@"SHT_CUDA_CALLGRAPH"
	.align	4
	.sectionentsize	8
	.align		4
        /*0000*/ 	.word	0x00000000
	.align		4
        /*0004*/ 	.word	0xffffffff
	.align		4
        /*0008*/ 	.word	0x00000000
	.align		4
        /*000c*/ 	.word	0xfffffffe
	.align		4
        /*0010*/ 	.word	0x00000000
	.align		4
        /*0014*/ 	.word	0xfffffffd
	.align		4
        /*0018*/ 	.word	0x00000000
	.align		4
        /*001c*/ 	.word	0xfffffffc


//--------------------- .text.triton_red_fused_leaky_relu_mean_13 --------------------------
	.section	.text.triton_red_fused_leaky_relu_mean_13,"ax",@progbits
	.sectionflags	@"SHF_BARRIERS=1"
	.align	128
        .global         triton_red_fused_leaky_relu_mean_13
        .type           triton_red_fused_leaky_relu_mean_13,@function
        .size           triton_red_fused_leaky_relu_mean_13,(.L_x_2 - triton_red_fused_leaky_relu_mean_13)
        .other          triton_red_fused_leaky_relu_mean_13,@"STO_CUDA_ENTRY STV_DEFAULT"
triton_red_fused_leaky_relu_mean_13:
.text.triton_red_fused_leaky_relu_mean_13:
[----:B------:R-:W0:Y:S02]  /*0000*/  LDC R1, c[0x0][0x28] ;  /* 0x00000a00ff017b82 */ /* 0x000e240000000800 */
[----:B------:R-:W1:Y:S01]  /*0010*/  S2R R11, SR_CTAID.X ;  /* 0x00000000000b7919 */ /* 0x000e620000002500 */
[----:B------:R-:W-:Y:S01]  /*0020*/  CS2R R14, SRZ ;  /* 0x00000000000e7805 */ /* 0x000fe2000001ff00 */
[----:B------:R-:W-:Y:S01]  /*0030*/  IMAD.MOV.U32 R19, RZ, RZ, RZ ;  /* 0x000000ffff137224 */ /* 0x000fe200078e00ff */
[----:B------:R-:W-:Y:S01]  /*0040*/  CS2R R16, SRZ ;  /* 0x0000000000107805 */ /* 0x000fe2000001ff00 */
[----:B------:R-:W2:Y:S01]  /*0050*/  S2R R0, SR_TID.X ;  /* 0x0000000000007919 */ /* 0x000ea20000002100 */
[----:B------:R-:W-:Y:S01]  /*0060*/  ULDC.64 UR6, c[0x0][0x208] ;  /* 0x0000820000067ab9 */ /* 0x000fe20000000a00 */
[----:B-1----:R-:W-:Y:S02]  /*0070*/  IMAD.SHL.U32 R11, R11, 0x40, RZ ;  /* 0x000000400b0b7824 */ /* 0x002fe400078e00ff */
[----:B--2---:R-:W-:Y:S01]  /*0080*/  IMAD.SHL.U32 R10, R0, 0x4, RZ ;  /* 0x00000004000a7824 */ /* 0x004fe200078e00ff */
[----:B------:R-:W-:-:S04]  /*0090*/  SHF.R.U32.HI R20, RZ, 0x4, R0 ;  /* 0x00000004ff147819 */ /* 0x000fc80000011600 */
[----:B------:R-:W-:Y:S02]  /*00a0*/  LOP3.LUT R12, R11, 0x3c, R10, 0xf8, !PT ;  /* 0x0000003c0b0c7812 */ /* 0x000fe400078ef80a */
[----:B------:R-:W-:Y:S02]  /*00b0*/  SGXT.U32 R20, R20, 0x3 ;  /* 0x000000031414781a */ /* 0x000fe40000000000 */
[----:B------:R-:W-:Y:S01]  /*00c0*/  SHF.R.S32.HI R3, RZ, 0x1f, R12 ;  /* 0x0000001fff037819 */ /* 0x000fe2000001140c */
[----:B------:R-:W-:Y:S01]  /*00d0*/  IMAD.HI R6, R12, 0x2aaaaaab, RZ ;  /* 0x2aaaaaab0c067827 */ /* 0x000fe200078e02ff */
[----:B------:R-:W-:Y:S02]  /*00e0*/  LOP3.LUT R18, R10, 0x3c, RZ, 0xc0, !PT ;  /* 0x0000003c0a127812 */ /* 0x000fe400078ec0ff */
[----:B------:R-:W-:Y:S02]  /*00f0*/  LEA.HI R3, R3, R12, RZ, 0x7 ;  /* 0x0000000c03037211 */ /* 0x000fe400078f38ff */
[----:B------:R-:W-:-:S02]  /*0100*/  SHF.R.U32.HI R9, RZ, 0x1f, R6 ;  /* 0x0000001fff097819 */ /* 0x000fc40000011606 */
[----:B------:R-:W-:Y:S02]  /*0110*/  SHF.R.S32.HI R4, RZ, 0x7, R3 ;  /* 0x00000007ff047819 */ /* 0x000fe40000011403 */
[----:B------:R-:W-:Y:S02]  /*0120*/  LOP3.LUT R7, R3, 0xffffff80, RZ, 0xc0, !PT ;  /* 0xffffff8003077812 */ /* 0x000fe400078ec0ff */
[----:B------:R-:W1:Y:S01]  /*0130*/  LDC.64 R2, c[0x0][0x210] ;  /* 0x00008400ff027b82 */ /* 0x000e620000000a00 */
[----:B------:R-:W-:Y:S01]  /*0140*/  IMAD.HI R5, R4, 0x55555556, RZ ;  /* 0x5555555604057827 */ /* 0x000fe200078e02ff */
[----:B------:R-:W-:-:S03]  /*0150*/  LEA.HI.SX32 R6, R6, R9, 0x1a ;  /* 0x0000000906067211 */ /* 0x000fc600078fd2ff */
[----:B------:R-:W-:Y:S01]  /*0160*/  IMAD.IADD R7, R12, 0x1, -R7 ;  /* 0x000000010c077824 */ /* 0x000fe200078e0a07 */
[----:B------:R-:W-:-:S03]  /*0170*/  LEA.HI R5, R5, R5, RZ, 0x1 ;  /* 0x0000000505057211 */ /* 0x000fc600078f08ff */
[----:B------:R-:W-:Y:S02]  /*0180*/  IMAD R13, R6, 0xb480, R7 ;  /* 0x0000b480060d7824 */ /* 0x000fe400078e0207 */
[----:B------:R-:W-:-:S04]  /*0190*/  IMAD R5, R5, -0x3, R4 ;  /* 0xfffffffd05057824 */ /* 0x000fc800078e0204 */
[----:B------:R-:W-:-:S07]  /*01a0*/  IMAD R22, R5, 0x79, R20 ;  /* 0x0000007905167824 */ /* 0x000fce00078e0214 */
.L_x_0:
[--C-:B------:R-:W-:Y:S02]  /*01b0*/  IMAD.IADD R21, R22, 0x1, R19.reuse ;  /* 0x0000000116157824 */ /* 0x100fe400078e0213 */
[----:B------:R-:W-:Y:S02]  /*01c0*/  IMAD.IADD R6, R20, 0x1, R19 ;  /* 0x0000000114067824 */ /* 0x000fe400078e0213 */
[----:B------:R-:W-:-:S03]  /*01d0*/  IMAD.HI R4, R21, 0x5ac5242b, RZ ;  /* 0x5ac5242b15047827 */ /* 0x000fc600078e02ff */
[----:B------:R-:W-:Y:S02]  /*01e0*/  ISETP.GE.U32.AND P0, PT, R6, 0x79, PT ;  /* 0x000000790600780c */ /* 0x000fe40003f06070 */
[----:B------:R-:W-:Y:S02]  /*01f0*/  CS2R R6, SRZ ;  /* 0x0000000000067805 */ /* 0x000fe4000001ff00 */
[----:B------:R-:W-:Y:S02]  /*0200*/  SHF.R.U32.HI R5, RZ, 0x1f, R4 ;  /* 0x0000001fff057819 */ /* 0x000fe40000011604 */
[----:B------:R-:W-:Y:S02]  /*0210*/  ISETP.LT.AND P0, PT, R12, 0x600, !P0 ;  /* 0x000006000c00780c */ /* 0x000fe40004701270 */
[----:B------:R-:W-:Y:S02]  /*0220*/  LEA.HI R4, R4, R5, RZ, 0x19 ;  /* 0x0000000504047211 */ /* 0x000fe400078fc8ff */
[----:B------:R-:W-:-:S03]  /*0230*/  ISETP.LT.AND P1, PT, R21, 0x169, P0 ;  /* 0x000001691500780c */ /* 0x000fc60000721270 */
[----:B------:R-:W-:-:S04]  /*0240*/  IMAD R4, R4, -0x169, R21 ;  /* 0xfffffe9704047824 */ /* 0x000fc800078e0215 */
[----:B------:R-:W-:Y:S01]  /*0250*/  IMAD R9, R4, 0x80, R13 ;  /* 0x0000008004097824 */ /* 0x000fe200078e020d */
[----:B------:R-:W-:-:S03]  /*0260*/  CS2R R4, SRZ ;  /* 0x0000000000047805 */ /* 0x000fc6000001ff00 */
[----:B-1----:R-:W-:-:S05]  /*0270*/  IMAD.WIDE R8, R9, 0x4, R2 ;  /* 0x0000000409087825 */ /* 0x002fca00078e0202 */
[----:B------:R-:W2:Y:S01]  /*0280*/  @P1 LDG.E.EF.128 R4, desc[UR6][R8.64] ;  /* 0x0000000608041981 */ /* 0x000ea2000c0e1d00 */
[----:B------:R-:W-:Y:S01]  /*0290*/  VIADD R19, R19, 0x8 ;  /* 0x0000000813137836 */ /* 0x000fe20000000000 */
[----:B--2---:R-:W-:Y:S02]  /*02a0*/  SEL R7, R7, RZ, P1 ;  /* 0x000000ff07077207 */ /* 0x004fe40000800000 */
[----:B------:R-:W-:Y:S02]  /*02b0*/  SEL R6, R6, RZ, P1 ;  /* 0x000000ff06067207 */ /* 0x000fe40000800000 */
[----:B------:R-:W-:Y:S02]  /*02c0*/  FSETP.GT.AND P2, PT, R7, RZ, PT ;  /* 0x000000ff0700720b */ /* 0x000fe40003f44000 */
[----:B------:R-:W-:Y:S02]  /*02d0*/  SEL R5, R5, RZ, P1 ;  /* 0x000000ff05057207 */ /* 0x000fe40000800000 */
[----:B------:R-:W-:-:S02]  /*02e0*/  SEL R4, R4, RZ, P1 ;  /* 0x000000ff04047207 */ /* 0x000fc40000800000 */
[----:B------:R-:W-:Y:S02]  /*02f0*/  FSETP.GT.AND P3, PT, R6, RZ, PT ;  /* 0x000000ff0600720b */ /* 0x000fe40003f64000 */
[----:B------:R-:W-:Y:S02]  /*0300*/  FSETP.GT.AND P4, PT, R5, RZ, PT ;  /* 0x000000ff0500720b */ /* 0x000fe40003f84000 */
[----:B------:R-:W-:Y:S02]  /*0310*/  FSETP.GT.AND P5, PT, R4, RZ, PT ;  /* 0x000000ff0400720b */ /* 0x000fe40003fa4000 */
[----:B------:R-:W-:Y:S01]  /*0320*/  ISETP.GE.AND P1, PT, R21, 0x169, PT ;  /* 0x000001691500780c */ /* 0x000fe20003f26270 */
[----:B------:R-:W-:Y:S01]  /*0330*/  @!P2 FMUL R7, R7, 0.10000000149011611938 ;  /* 0x3dcccccd0707a820 */ /* 0x000fe20000400000 */
[----:B------:R-:W-:-:S04]  /*0340*/  ISETP.GE.U32.AND P2, PT, R19, 0x79, PT ;  /* 0x000000791300780c */ /* 0x000fc80003f46070 */
[----:B------:R-:W-:Y:S01]  /*0350*/  FSEL R8, R7, RZ, !P1 ;  /* 0x000000ff07087208 */ /* 0x000fe20004800000 */
[----:B------:R-:W-:Y:S02]  /*0360*/  @!P3 FMUL R6, R6, 0.10000000149011611938 ;  /* 0x3dcccccd0606b820 */ /* 0x000fe40000400000 */
[----:B------:R-:W-:Y:S02]  /*0370*/  @!P4 FMUL R5, R5, 0.10000000149011611938 ;  /* 0x3dcccccd0505c820 */ /* 0x000fe40000400000 */
[----:B------:R-:W-:Y:S01]  /*0380*/  @!P5 FMUL R4, R4, 0.10000000149011611938 ;  /* 0x3dcccccd0404d820 */ /* 0x000fe20000400000 */
[----:B------:R-:W-:Y:S01]  /*0390*/  FSEL R7, R6, RZ, !P1 ;  /* 0x000000ff06077208 */ /* 0x000fe20004800000 */
[----:B------:R-:W-:Y:S01]  /*03a0*/  @P0 FADD R17, R8, R17 ;  /* 0x0000001108110221 */ /* 0x000fe20000000000 */
[----:B------:R-:W-:Y:S02]  /*03b0*/  FSEL R6, R5, RZ, !P1 ;  /* 0x000000ff05067208 */ /* 0x000fe40004800000 */
[----:B------:R-:W-:Y:S01]  /*03c0*/  FSEL R5, R4, RZ, !P1 ;  /* 0x000000ff04057208 */ /* 0x000fe20004800000 */
[----:B------:R-:W-:-:S02]  /*03d0*/  @P0 FADD R16, R7, R16 ;  /* 0x0000001007100221 */ /* 0x000fc40000000000 */
[----:B------:R-:W-:Y:S02]  /*03e0*/  @P0 FADD R15, R6, R15 ;  /* 0x0000000f060f0221 */ /* 0x000fe40000000000 */
[----:B------:R-:W-:Y:S01]  /*03f0*/  @P0 FADD R14, R5, R14 ;  /* 0x0000000e050e0221 */ /* 0x000fe20000000000 */
[----:B------:R-:W-:Y:S06]  /*0400*/  @!P2 BRA `(.L_x_0) ;  /* 0xfffffffc0068a947 */ /* 0x000fec000383ffff */
[----:B------:R-:W1:Y:S01]  /*0410*/  S2UR UR5, SR_CgaCtaId ;  /* 0x00000000000579c3 */ /* 0x000e620000008800 */
[----:B------:R-:W2:Y:S01]  /*0420*/  SHFL.BFLY PT, R3, R14, 0x10, 0x1f ;  /* 0x0e001f000e037f89 */ /* 0x000ea200000e0000 */
[----:B------:R-:W-:Y:S01]  /*0430*/  SHF.R.U32.HI R7, RZ, 0x5, R0 ;  /* 0x00000005ff077819 */ /* 0x000fe20000011600 */
[----:B------:R-:W-:Y:S01]  /*0440*/  IMAD.SHL.U32 R2, R18, 0x4, RZ ;  /* 0x0000000412027824 */ /* 0x000fe200078e00ff */
[C---:B------:R-:W-:Y:S01]  /*0450*/  LOP3.LUT P0, RZ, R0.reuse, 0x10, RZ, 0xc0, !PT ;  /* 0x0000001000ff7812 */ /* 0x040fe2000780c0ff */
[----:B------:R-:W3:Y:S01]  /*0460*/  SHFL.BFLY PT, R4, R15, 0x10, 0x1f ;  /* 0x0e001f000f047f89 */ /* 0x000ee200000e0000 */
[----:B------:R-:W-:Y:S01]  /*0470*/  UMOV UR4, 0x400 ;  /* 0x0000040000047882 */ /* 0x000fe20000000000 */
[----:B------:R-:W-:Y:S02]  /*0480*/  SGXT.U32 R7, R7, 0x2 ;  /* 0x000000020707781a */ /* 0x000fe40000000000 */
[----:B------:R-:W4:Y:S01]  /*0490*/  SHFL.BFLY PT, R5, R16, 0x10, 0x1f ;  /* 0x0e001f0010057f89 */ /* 0x000f2200000e0000 */
[----:B------:R-:W-:-:S02]  /*04a0*/  ISETP.GE.AND P1, PT, R0, 0x100, PT ;  /* 0x000001000000780c */ /* 0x000fc40003f26270 */
[----:B------:R-:W-:Y:S01]  /*04b0*/  LOP3.LUT R7, R2, R7, RZ, 0xfc, !PT ;  /* 0x0000000702077212 */ /* 0x000fe200078efcff */
[----:B------:R-:W5:Y:S01]  /*04c0*/  SHFL.BFLY PT, R6, R17, 0x10, 0x1f ;  /* 0x0e001f0011067f89 */ /* 0x000f6200000e0000 */
[----:B------:R-:W-:Y:S01]  /*04d0*/  LOP3.LUT R11, R11, 0x3f, R0, 0xf8, !PT ;  /* 0x0000003f0b0b7812 */ /* 0x000fe200078ef800 */
[----:B-1----:R-:W-:Y:S01]  /*04e0*/  UPRMT UR4, UR5, 0x654, UR4 ;  /* 0x0000065405047896 */ /* 0x002fe20008000004 */
[----:B--2---:R-:W-:Y:S01]  /*04f0*/  FADD R14, R14, R3 ;  /* 0x000000030e0e7221 */ /* 0x004fe20000000000 */
[----:B---3--:R-:W-:-:S04]  /*0500*/  FADD R20, R15, R4 ;  /* 0x000000040f147221 */ /* 0x008fc80000000000 */
[----:B------:R-:W-:Y:S02]  /*0510*/  LEA R7, R7, UR4, 0x2 ;  /* 0x0000000407077c11 */ /* 0x000fe4000f8e10ff */
[----:B------:R-:W-:Y:S01]  /*0520*/  LEA R18, R18, UR4, 0x4 ;  /* 0x0000000412127c11 */ /* 0x000fe2000f8e20ff */
[----:B----4-:R-:W-:Y:S02]  /*0530*/  FADD R16, R16, R5 ;  /* 0x0000000510107221 */ /* 0x010fe40000000000 */
[----:B------:R-:W-:Y:S01]  /*0540*/  @!P0 STS [R7], R14 ;  /* 0x0000000e07008388 */ /* 0x000fe20000000800 */
[----:B-----5:R-:W-:-:S03]  /*0550*/  FADD R22, R17, R6 ;  /* 0x0000000611167221 */ /* 0x020fc60000000000 */
[----:B------:R-:W-:Y:S04]  /*0560*/  @!P0 STS [R7+0x10], R20 ;  /* 0x0000101407008388 */ /* 0x000fe80000000800 */
[----:B------:R-:W-:Y:S04]  /*0570*/  @!P0 STS [R7+0x20], R16 ;  /* 0x0000201007008388 */ /* 0x000fe80000000800 */
[----:B------:R-:W-:Y:S01]  /*0580*/  @!P0 STS [R7+0x30], R22 ;  /* 0x0000301607008388 */ /* 0x000fe20000000800 */
[----:B------:R-:W-:Y:S01]  /*0590*/  BAR.SYNC.DEFER_BLOCKING 0x0 ;  /* 0x0000000000007b1d */ /* 0x000fe20000010000 */
[----:B------:R-:W-:-:S04]  /*05a0*/  LOP3.LUT P0, RZ, R0, 0x3, RZ, 0xc0, !PT ;  /* 0x0000000300ff7812 */ /* 0x000fc8000780c0ff */
[----:B------:R-:W-:Y:S01]  /*05b0*/  ISETP.LT.AND P0, PT, R0, 0x100, !P0 ;  /* 0x000001000000780c */ /* 0x000fe20004701270 */
[----:B------:R-:W1:Y:S04]  /*05c0*/  @!P1 LDS R8, [R10+UR4] ;  /* 0x000000040a089984 */ /* 0x000e680008000800 */
[----:B------:R-:W2:Y:S04]  /*05d0*/  @!P1 LDS R12, [R10+UR4+0x200] ;  /* 0x000200040a0c9984 */ /* 0x000ea80008000800 */
[----:B-1----:R-:W1:Y:S04]  /*05e0*/  SHFL.BFLY PT, R3, R8, 0x2, 0x1f ;  /* 0x0c401f0008037f89 */ /* 0x002e6800000e0000 */
[----:B--2---:R-:W2:Y:S01]  /*05f0*/  SHFL.BFLY PT, R5, R12, 0x2, 0x1f ;  /* 0x0c401f000c057f89 */ /* 0x004ea200000e0000 */
[----:B-1----:R-:W-:Y:S01]  /*0600*/  FADD R3, R8, R3 ;  /* 0x0000000308037221 */ /* 0x002fe20000000000 */
[----:B--2---:R-:W-:-:S04]  /*0610*/  FADD R6, R12, R5 ;  /* 0x000000050c067221 */ /* 0x004fc80000000000 */
[----:B------:R-:W1:Y:S04]  /*0620*/  SHFL.BFLY PT, R4, R3, 0x1, 0x1f ;  /* 0x0c201f0003047f89 */ /* 0x000e6800000e0000 */
[----:B------:R-:W2:Y:S01]  /*0630*/  SHFL.BFLY PT, R5, R6, 0x1, 0x1f ;  /* 0x0c201f0006057f89 */ /* 0x000ea200000e0000 */
[----:B-1----:R-:W-:Y:S01]  /*0640*/  FADD R9, R3, R4 ;  /* 0x0000000403097221 */ /* 0x002fe20000000000 */
[----:B--2---:R-:W-:-:S04]  /*0650*/  FADD R13, R6, R5 ;  /* 0x00000005060d7221 */ /* 0x004fc80000000000 */
[----:B------:R-:W-:Y:S04]  /*0660*/  @P0 STS [R10+UR4], R9 ;  /* 0x000000090a000988 */ /* 0x000fe80008000804 */
[----:B------:R-:W-:Y:S01]  /*0670*/  @P0 STS [R10+UR4+0x200], R13 ;  /* 0x0002000d0a000988 */ /* 0x000fe20008000804 */
[----:B------:R-:W-:Y:S01]  /*0680*/  BAR.SYNC.DEFER_BLOCKING 0x0 ;  /* 0x0000000000007b1d */ /* 0x000fe20000010000 */
[C---:B------:R-:W-:Y:S02]  /*0690*/  LOP3.LUT P0, RZ, R0.reuse, 0x40, RZ, 0xc0, !PT ;  /* 0x0000004000ff7812 */ /* 0x040fe4000780c0ff */
[----:B------:R-:W-:Y:S02]  /*06a0*/  LOP3.LUT R0, R0, 0x3f, RZ, 0xc0, !PT ;  /* 0x0000003f00007812 */ /* 0x000fe400078ec0ff */
[----:B------:R-:W-:-:S02]  /*06b0*/  ISETP.LT.AND P0, PT, R11, 0x600, !P0 ;  /* 0x000006000b00780c */ /* 0x000fc40004701270 */
[----:B------:R-:W-:Y:S01]  /*06c0*/  LEA R0, R0, UR4, 0x2 ;  /* 0x0000000400007c11 */ /* 0x000fe2000f8e10ff */
[----:B------:R-:W-:Y:S04]  /*06d0*/  LDS R4, [R18] ;  /* 0x0000000012047984 */ /* 0x000fe80000000800 */
[----:B------:R-:W-:Y:S04]  /*06e0*/  LDS R5, [R18+0x10] ;  /* 0x0000100012057984 */ /* 0x000fe80000000800 */
[----:B------:R-:W-:Y:S04]  /*06f0*/  LDS R6, [R18+0x20] ;  /* 0x0000200012067984 */ /* 0x000fe80000000800 */
[----:B------:R-:W1:Y:S01]  /*0700*/  LDS R7, [R18+0x30] ;  /* 0x0000300012077984 */ /* 0x000e620000000800 */
[----:B------:R-:W-:Y:S06]  /*0710*/  BAR.SYNC.DEFER_BLOCKING 0x0 ;  /* 0x0000000000007b1d */ /* 0x000fec0000010000 */
[----:B-1----:R1:W-:Y:S02]  /*0720*/  STS.128 [R2+UR4], R4 ;  /* 0x0000000402007988 */ /* 0x0023e40008000c04 */
[----:B------:R-:W-:Y:S06]  /*0730*/  BAR.SYNC.DEFER_BLOCKING 0x0 ;  /* 0x0000000000007b1d */ /* 0x000fec0000010000 */
[----:B-1----:R-:W-:Y:S05]  /*0740*/  @!P0 EXIT ;  /* 0x000000000000894d */ /* 0x002fea0003800000 */
[----:B------:R-:W0:Y:S01]  /*0750*/  LDS R5, [R0] ;  /* 0x0000000000057984 */ /* 0x000e220000000800 */
[----:B------:R-:W1:Y:S02]  /*0760*/  LDC.64 R2, c[0x0][0x218] ;  /* 0x00008600ff027b82 */ /* 0x000e640000000a00 */
[----:B-1----:R-:W-:-:S05]  /*0770*/  IMAD.WIDE R2, R11, 0x4, R2 ;  /* 0x000000040b027825 */ /* 0x002fca00078e0202 */
[----:B0-----:R-:W-:Y:S01]  /*0780*/  STG.E desc[UR6][R2.64], R5 ;  /* 0x0000000502007986 */ /* 0x001fe2000c101906 */
[----:B------:R-:W-:Y:S05]  /*0790*/  EXIT ;  /* 0x000000000000794d */ /* 0x000fea0003800000 */
.L_x_1:
[----:B------:R-:W-:-:S00]  /*07a0*/  BRA `(.L_x_1) ;  /* 0xfffffffc00fc7947 */ /* 0x000fc0000383ffff */
[----:B------:R-:W-:-:S00]  /*07b0*/  NOP ;  /* 0x0000000000007918 */ /* 0x000fc00000000000 */
        /* <DEDUP_REMOVED lines=12> */
.L_x_2:


//--------------------- .nv.shared.triton_red_fused_leaky_relu_mean_13 --------------------------
	.section	.nv.shared.triton_red_fused_leaky_relu_mean_13,"aw",@nobits
	.sectionflags	@""
	.align	16
	.zero		1024


//--------------------- .nv.constant0.triton_red_fused_leaky_relu_mean_13 --------------------------
	.section	.nv.constant0.triton_red_fused_leaky_relu_mean_13,"a",@progbits
	.sectionflags	@""
	.align	4
.nv.constant0.triton_red_fused_leaky_relu_mean_13:
	.zero		552
